	.headerflags	@"EF_CUDA_TEXMODE_UNIFIED EF_CUDA_64BIT_ADDRESS EF_CUDA_ACCELERATORS EF_CUDA_SM90 EF_CUDA_VIRTUAL_SM(EF_CUDA_SM90)"
	.elftype	@"ET_EXEC"


//--------------------- .nv.info                  --------------------------
	.section	.nv.info,"",@"SHT_CUDA_INFO"
	.align	4


	//----- nvinfo : EIATTR_REGCOUNT
	.align		4
        /*0000*/ 	.byte	0x04, 0x2f
        /*0002*/ 	.short	(.L_1 - .L_0)
	.align		4
.L_0:
        /*0004*/ 	.word	index@(triton_poi_fused_3)
        /*0008*/ 	.word	0x00000016


	//----- nvinfo : EIATTR_MIN_STACK_SIZE
	.align		4
.L_1:
        /*000c*/ 	.byte	0x04, 0x12
        /*000e*/ 	.short	(.L_3 - .L_2)
	.align		4
.L_2:
        /*0010*/ 	.word	index@(triton_poi_fused_3)
        /*0014*/ 	.word	0x00000000


	//----- nvinfo : EIATTR_FRAME_SIZE
	.align		4
.L_3:
        /*0018*/ 	.byte	0x04, 0x11
        /*001a*/ 	.short	(.L_5 - .L_4)
	.align		4
.L_4:
        /*001c*/ 	.word	index@(triton_poi_fused_3)
        /*0020*/ 	.word	0x00000000


	//----- nvinfo : EIATTR_MIN_STACK_SIZE
	.align		4
.L_5:
        /*0024*/ 	.byte	0x04, 0x12
        /*0026*/ 	.short	(.L_7 - .L_6)
	.align		4
.L_6:
        /*0028*/ 	.word	index@(triton_poi_fused_3)
        /*002c*/ 	.word	0x00000000
.L_7:


//--------------------- .nv.info.triton_poi_fused_3 --------------------------
	.section	.nv.info.triton_poi_fused_3,"",@"SHT_CUDA_INFO"
	.sectionflags	@""
	.align	4


	//----- nvinfo : EIATTR_CUDA_API_VERSION
	.align		4
        /*0000*/ 	.byte	0x04, 0x37
        /*0002*/ 	.short	(.L_9 - .L_8)
.L_8:
        /*0004*/ 	.word	0x0000007c


	//----- nvinfo : EIATTR_KPARAM_INFO
	.align		4
.L_9:
        /*0008*/ 	.byte	0x04, 0x17
        /*000a*/ 	.short	(.L_11 - .L_10)
.L_10:
        /*000c*/ 	.word	0x00000000
        /*0010*/ 	.short	0x0003
        /*0012*/ 	.short	0x0014
        /*0014*/ 	.byte	0x00, 0xf0, 0x11, 0x00


	//----- nvinfo : EIATTR_KPARAM_INFO
	.align		4
.L_11:
        /*0018*/ 	.byte	0x04, 0x17
        /*001a*/ 	.short	(.L_13 - .L_12)
.L_12:
        /*001c*/ 	.word	0x00000000
        /*0020*/ 	.short	0x0002
        /*0022*/ 	.short	0x0010
        /*0024*/ 	.byte	0x00, 0xf0, 0x11, 0x00


	//----- nvinfo : EIATTR_KPARAM_INFO
	.align		4
.L_13:
        /*0028*/ 	.byte	0x04, 0x17
        /*002a*/ 	.short	(.L_15 - .L_14)
.L_14:
        /*002c*/ 	.word	0x00000000
        /*0030*/ 	.short	0x0001
        /*0032*/ 	.short	0x0008
        /*0034*/ 	.byte	0x00, 0xf4, 0x21, 0x00


	//----- nvinfo : EIATTR_KPARAM_INFO
	.align		4
.L_15:
        /*0038*/ 	.byte	0x04, 0x17
        /*003a*/ 	.short	(.L_17 - .L_16)
.L_16:
        /*003c*/ 	.word	0x00000000
        /*0040*/ 	.short	0x0000
        /*0042*/ 	.short	0x0000
        /*0044*/ 	.byte	0x00, 0xf4, 0x21, 0x00


	//----- nvinfo : EIATTR_SPARSE_MMA_MASK
	.align		4
.L_17:
        /*0048*/ 	.byte	0x03, 0x50
        /*004a*/ 	.short	0x0000


	//----- nvinfo : EIATTR_MAXREG_COUNT
	.align		4
        /*004c*/ 	.byte	0x03, 0x1b
        /*004e*/ 	.short	0x00ff


	//----- nvinfo : EIATTR_EXIT_INSTR_OFFSETS
	.align		4
        /*0050*/ 	.byte	0x04, 0x1c
        /*0052*/ 	.short	(.L_19 - .L_18)


	//   ....[0]....
.L_18:
        /*0054*/ 	.word	0x00000410


	//   ....[1]....
        /*0058*/ 	.word	0x00000460


	//----- nvinfo : EIATTR_REQNTID
	.align		4
.L_19:
        /*005c*/ 	.byte	0x04, 0x10
        /*005e*/ 	.short	(.L_21 - .L_20)
.L_20:
        /*0060*/ 	.word	0x00000080
        /*0064*/ 	.word	0x00000001
        /*0068*/ 	.word	0x00000001


	//----- nvinfo : EIATTR_CBANK_PARAM_SIZE
	.align		4
.L_21:
        /*006c*/ 	.byte	0x03, 0x19
        /*006e*/ 	.short	0x0018


	//----- nvinfo : EIATTR_PARAM_CBANK
	.align		4
        /*0070*/ 	.byte	0x04, 0x0a
        /*0072*/ 	.short	(.L_23 - .L_22)
	.align		4
.L_22:
        /*0074*/ 	.word	index@(.nv.constant0.triton_poi_fused_3)
        /*0078*/ 	.short	0x0210
        /*007a*/ 	.short	0x0018


	//----- nvinfo : EIATTR_SW_WAR
	.align		4
.L_23:
        /*007c*/ 	.byte	0x04, 0x36
        /*007e*/ 	.short	(.L_25 - .L_24)
.L_24:
        /*0080*/ 	.word	0x00000008
.L_25:


//--------------------- .nv.callgraph             --------------------------
	.section	.nv.callgraph,"",@"SHT_CUDA_CALLGRAPH"
	.align	4
	.sectionentsize	8
	.align		4
        /*0000*/ 	.word	0x00000000
	.align		4
        /*0004*/ 	.word	0xffffffff
	.align		4
        /*0008*/ 	.word	0x00000000
	.align		4
        /*000c*/ 	.word	0xfffffffe
	.align		4
        /*0010*/ 	.word	0x00000000
	.align		4
        /*0014*/ 	.word	0xfffffffd
	.align		4
        /*0018*/ 	.word	0x00000000
	.align		4
        /*001c*/ 	.word	0xfffffffc


//--------------------- .text.triton_poi_fused_3  --------------------------
	.section	.text.triton_poi_fused_3,"ax",@progbits
	.sectionflags	@"SHF_BARRIERS=1"
	.align	128
        .global         triton_poi_fused_3
        .type           triton_poi_fused_3,@function
        .size           triton_poi_fused_3,(.L_x_1 - triton_poi_fused_3)
        .other          triton_poi_fused_3,@"STO_CUDA_ENTRY STV_DEFAULT"
triton_poi_fused_3:
.text.triton_poi_fused_3:
[----:B------:R-:W0:Y:S02]  /*0000*/  LDC R1, c[0x0][0x28] ;  /* 0x00000a00ff017b82 */ /* 0x000e240000000800 */
[----:B------:R-:W1:Y:S01]  /*0010*/  S2R R2, SR_TID.X ;  /* 0x0000000000027919 */ /* 0x000e620000002100 */
[----:B------:R-:W2:Y:S01]  /*0020*/  LDC.64 R14, c[0x0][0x210] ;  /* 0x00008400ff0e7b82 */ /* 0x000ea20000000a00 */
[----:B------:R-:W-:Y:S01]  /*0030*/  CS2R R6, SRZ ;  /* 0x0000000000067805 */ /* 0x000fe2000001ff00 */
[----:B------:R-:W3:Y:S01]  /*0040*/  S2R R3, SR_CTAID.Y ;  /* 0x0000000000037919 */ /* 0x000ee20000002600 */
[----:B------:R-:W4:Y:S01]  /*0050*/  S2R R5, SR_CTAID.X ;  /* 0x0000000000057919 */ /* 0x000f220000002500 */
[----:B------:R-:W-:Y:S01]  /*0060*/  CS2R R10, SRZ ;  /* 0x00000000000a7805 */ /* 0x000fe2000001ff00 */
[----:B------:R-:W-:Y:S01]  /*0070*/  ULDC.64 UR6, c[0x0][0x208] ;  /* 0x0000820000067ab9 */ /* 0x000fe20000000a00 */
[----:B-1----:R-:W-:-:S04]  /*0080*/  LOP3.LUT R16, R2, 0x7f, RZ, 0xc0, !PT ;  /* 0x0000007f02107812 */ /* 0x002fc800078ec0ff */
[----:B---3--:R-:W-:Y:S01]  /*0090*/  PRMT R4, R16, 0x6540, R3 ;  /* 0x0000654010047816 */ /* 0x008fe20000000003 */
[----:B----4-:R-:W-:-:S04]  /*00a0*/  IMAD.SHL.U32 R0, R5, 0x4, RZ ;  /* 0x0000000405007824 */ /* 0x010fc800078e00ff */
[----:B------:R-:W-:Y:S01]  /*00b0*/  IMAD.IADD R4, R4, 0x1, R5 ;  /* 0x0000000104047824 */ /* 0x000fe200078e0205 */
[----:B------:R-:W-:-:S03]  /*00c0*/  ISETP.GE.AND P0, PT, R0, 0x4, PT ;  /* 0x000000040000780c */ /* 0x000fc60003f06270 */
[----:B------:R-:W-:Y:S01]  /*00d0*/  IMAD.SHL.U32 R13, R4, 0x4, RZ ;  /* 0x00000004040d7824 */ /* 0x000fe200078e00ff */
[----:B------:R-:W-:-:S03]  /*00e0*/  CS2R R4, SRZ ;  /* 0x0000000000047805 */ /* 0x000fc6000001ff00 */
[C---:B------:R-:W-:Y:S02]  /*00f0*/  VIADD R9, R13.reuse, 0x200 ;  /* 0x000002000d097836 */ /* 0x040fe40000000000 */
[----:B--2---:R-:W-:-:S04]  /*0100*/  IMAD.WIDE R12, R13, 0x4, R14 ;  /* 0x000000040d0c7825 */ /* 0x004fc800078e020e */
[----:B------:R-:W-:Y:S01]  /*0110*/  IMAD.WIDE R14, R9, 0x4, R14 ;  /* 0x00000004090e7825 */ /* 0x000fe200078e020e */
[----:B------:R-:W-:Y:S01]  /*0120*/  CS2R R8, SRZ ;  /* 0x0000000000087805 */ /* 0x000fe2000001ff00 */
[----:B------:R1:W2:Y:S05]  /*0130*/  @!P0 LDG.E.EL.128 R4, desc[UR6][R12.64] ;  /* 0x000000060c048981 */ /* 0x0002aa000c2e1d00 */
[----:B------:R-:W3:Y:S01]  /*0140*/  @!P0 LDG.E.EL.128 R8, desc[UR6][R14.64] ;  /* 0x000000060e088981 */ /* 0x000ee2000c2e1d00 */
[----:B------:R-:W4:Y:S01]  /*0150*/  S2UR UR5, SR_CgaCtaId ;  /* 0x00000000000579c3 */ /* 0x000f220000008800 */
[----:B------:R-:W-:Y:S01]  /*0160*/  UMOV UR4, 0x400 ;  /* 0x0000040000047882 */ /* 0x000fe20000000000 */
[----:B------:R-:W-:Y:S01]  /*0170*/  IMAD.SHL.U32 R17, R2, 0x4, RZ ;  /* 0x0000000402117824 */ /* 0x000fe200078e00ff */
[----:B------:R-:W-:-:S04]  /*0180*/  SHF.R.U32.HI R19, RZ, 0x4, R2 ;  /* 0x00000004ff137819 */ /* 0x000fc80000011602 */
[----:B------:R-:W-:Y:S01]  /*0190*/  LOP3.LUT R19, R19, 0x4, RZ, 0xc0, !PT ;  /* 0x0000000413137812 */ /* 0x000fe200078ec0ff */
[----:B----4-:R-:W-:-:S06]  /*01a0*/  UPRMT UR4, UR5, 0x654, UR4 ;  /* 0x0000065405047896 */ /* 0x010fcc0008000004 */
[----:B------:R-:W-:Y:S02]  /*01b0*/  LEA R18, R16, UR4, 0x2 ;  /* 0x0000000410127c11 */ /* 0x000fe4000f8e10ff */
[----:B------:R-:W-:-:S05]  /*01c0*/  LOP3.LUT R16, R17, 0x1fc, RZ, 0xc0, !PT ;  /* 0x000001fc11107812 */ /* 0x000fca00078ec0ff */
[----:B------:R-:W-:-:S05]  /*01d0*/  IMAD.IADD R19, R16, 0x1, R19 ;  /* 0x0000000110137824 */ /* 0x000fca00078e0213 */
[----:B-1----:R-:W-:Y:S01]  /*01e0*/  LEA R12, R19, UR4, 0x2 ;  /* 0x00000004130c7c11 */ /* 0x002fe2000f8e10ff */
[----:B--2---:R1:W-:Y:S04]  /*01f0*/  STS [R18], R4 ;  /* 0x0000000412007388 */ /* 0x0043e80000000800 */
[----:B------:R2:W-:Y:S04]  /*0200*/  STS [R18+0x410], R5 ;  /* 0x0004100512007388 */ /* 0x0005e80000000800 */
[----:B------:R4:W-:Y:S01]  /*0210*/  STS [R18+0x820], R6 ;  /* 0x0008200612007388 */ /* 0x0009e20000000800 */
[----:B-1----:R-:W-:-:S03]  /*0220*/  LOP3.LUT R4, R17, 0xfc, RZ, 0xc0, !PT ;  /* 0x000000fc11047812 */ /* 0x002fc600078ec0ff */
[----:B------:R1:W-:Y:S01]  /*0230*/  STS [R18+0xc30], R7 ;  /* 0x000c300712007388 */ /* 0x0003e20000000800 */
[----:B--2---:R-:W-:-:S03]  /*0240*/  SHF.R.S32.HI R5, RZ, 0x17, R3 ;  /* 0x00000017ff057819 */ /* 0x004fc60000011403 */
[----:B---3--:R2:W-:Y:S01]  /*0250*/  STS [R18+0x200], R8 ;  /* 0x0002000812007388 */ /* 0x0085e20000000800 */
[----:B------:R-:W-:Y:S02]  /*0260*/  PRMT R3, R4, 0x6540, R3 ;  /* 0x0000654004037816 */ /* 0x000fe40000000003 */
[----:B----4-:R-:W-:Y:S01]  /*0270*/  SGXT R6, R5, 0x1 ;  /* 0x000000010506781a */ /* 0x010fe20000000200 */
[----:B------:R3:W-:Y:S01]  /*0280*/  STS [R18+0x610], R9 ;  /* 0x0006100912007388 */ /* 0x0007e20000000800 */
[----:B------:R-:W4:Y:S01]  /*0290*/  LDC.64 R4, c[0x0][0x218] ;  /* 0x00008600ff047b82 */ /* 0x000f220000000a00 */
[----:B-1----:R-:W-:Y:S02]  /*02a0*/  SHF.R.U32.HI R7, RZ, 0x6, R2 ;  /* 0x00000006ff077819 */ /* 0x002fe40000011602 */
[----:B------:R-:W-:Y:S01]  /*02b0*/  STS [R18+0xa20], R10 ;  /* 0x000a200a12007388 */ /* 0x000fe20000000800 */
[----:B------:R-:W-:Y:S02]  /*02c0*/  LEA.HI R6, R6, R3, RZ, 0x7 ;  /* 0x0000000306067211 */ /* 0x000fe400078f38ff */
[----:B------:R-:W-:Y:S01]  /*02d0*/  SGXT.U32 R7, R7, 0x1 ;  /* 0x000000010707781a */ /* 0x000fe20000000000 */
[----:B------:R-:W-:Y:S01]  /*02e0*/  STS [R18+0xe30], R11 ;  /* 0x000e300b12007388 */ /* 0x000fe20000000800 */
[----:B--2---:R-:W-:Y:S01]  /*02f0*/  LOP3.LUT R8, R16, 0x200, RZ, 0xfc, !PT ;  /* 0x0000020010087812 */ /* 0x004fe200078efcff */
[----:B------:R-:W-:Y:S01]  /*0300*/  IMAD.SHL.U32 R2, R6, 0x4, RZ ;  /* 0x0000000406027824 */ /* 0x000fe200078e00ff */
[----:B------:R-:W-:Y:S01]  /*0310*/  LOP3.LUT R7, R0, R7, RZ, 0xfc, !PT ;  /* 0x0000000700077212 */ /* 0x000fe200078efcff */
[----:B------:R-:W-:Y:S01]  /*0320*/  BAR.SYNC.DEFER_BLOCKING 0x0 ;  /* 0x0000000000007b1d */ /* 0x000fe20000010000 */
[----:B------:R-:W-:-:S02]  /*0330*/  LOP3.LUT R6, R6, 0xffffff80, RZ, 0xc0, !PT ;  /* 0xffffff8006067812 */ /* 0x000fc400078ec0ff */
[----:B------:R-:W-:Y:S02]  /*0340*/  LOP3.LUT R2, R2, 0xfffffe00, RZ, 0xc0, !PT ;  /* 0xfffffe0002027812 */ /* 0x000fe400078ec0ff */
[C---:B------:R-:W-:Y:S02]  /*0350*/  LOP3.LUT R0, R7.reuse, 0x2, RZ, 0xfc, !PT ;  /* 0x0000000207007812 */ /* 0x040fe400078efcff */
[----:B------:R-:W-:Y:S02]  /*0360*/  SHF.R.U32.HI R8, RZ, 0x6, R8 ;  /* 0x00000006ff087819 */ /* 0x000fe40000011608 */
[----:B------:R-:W-:Y:S02]  /*0370*/  IADD3 R6, R2, R3, -R6 ;  /* 0x0000000302067210 */ /* 0x000fe40007ffe806 */
[C---:B------:R-:W-:Y:S02]  /*0380*/  ISETP.GE.AND P1, PT, R7.reuse, 0x4, PT ;  /* 0x000000040700780c */ /* 0x040fe40003f26270 */
[----:B------:R-:W-:Y:S01]  /*0390*/  ISETP.GE.AND P0, PT, R0, 0x4, PT ;  /* 0x000000040000780c */ /* 0x000fe20003f06270 */
[----:B------:R-:W-:Y:S01]  /*03a0*/  IMAD R3, R7, 0x80, R6 ;  /* 0x0000008007037824 */ /* 0x000fe200078e0206 */
[----:B---3--:R-:W-:-:S03]  /*03b0*/  LOP3.LUT R9, R8, 0xc, RZ, 0xc0, !PT ;  /* 0x0000000c08097812 */ /* 0x008fc600078ec0ff */
[----:B----4-:R-:W-:-:S04]  /*03c0*/  IMAD.WIDE R2, R3, 0x4, R4 ;  /* 0x0000000403027825 */ /* 0x010fc800078e0204 */
[----:B------:R-:W-:Y:S01]  /*03d0*/  IMAD.IADD R9, R16, 0x1, R9 ;  /* 0x0000000110097824 */ /* 0x000fe200078e0209 */
[----:B------:R-:W1:Y:S04]  /*03e0*/  LDS.128 R12, [R12] ;  /* 0x000000000c0c7984 */ /* 0x000e680000000c00 */
[----:B------:R-:W-:Y:S01]  /*03f0*/  LEA R9, R9, UR4, 0x2 ;  /* 0x0000000409097c11 */ /* 0x000fe2000f8e10ff */
[----:B-1----:R1:W-:Y:S01]  /*0400*/  @!P1 STG.E.128 desc[UR6][R2.64], R12 ;  /* 0x0000000c02009986 */ /* 0x0023e2000c101d06 */
[----:B------:R-:W-:Y:S05]  /*0410*/  @P0 EXIT ;  /* 0x000000000000094d */ /* 0x000fea0003800000 */
[----:B------:R-:W0:Y:S01]  /*0420*/  LDS.128 R8, [R9+0x800] ;  /* 0x0008000009087984 */ /* 0x000e220000000c00 */
[----:B-1----:R-:W-:-:S04]  /*0430*/  IMAD R3, R0, 0x80, R6 ;  /* 0x0000008000037824 */ /* 0x002fc800078e0206 */
[----:B------:R-:W-:-:S05]  /*0440*/  IMAD.WIDE R4, R3, 0x4, R4 ;  /* 0x0000000403047825 */ /* 0x000fca00078e0204 */
[----:B0-----:R-:W-:Y:S01]  /*0450*/  STG.E.128 desc[UR6][R4.64], R8 ;  /* 0x0000000804007986 */ /* 0x001fe2000c101d06 */
[----:B------:R-:W-:Y:S05]  /*0460*/  EXIT ;  /* 0x000000000000794d */ /* 0x000fea0003800000 */
.L_x_0:
[----:B------:R-:W-:-:S00]  /*0470*/  BRA `(.L_x_0) ;  /* 0xfffffffc00fc7947 */ /* 0x000fc0000383ffff */
[----:B------:R-:W-:-:S00]  /*0480*/  NOP ;  /* 0x0000000000007918 */ /* 0x000fc00000000000 */
[----:B------:R-:W-:-:S00]  /*0490*/  NOP ;  /* 0x0000000000007918 */ /* 0x000fc00000000000 */
[----:B------:R-:W-:-:S00]  /*04a0*/  NOP ;  /* 0x0000000000007918 */ /* 0x000fc00000000000 */
[----:B------:R-:W-:-:S00]  /*04b0*/  NOP ;  /* 0x0000000000007918 */ /* 0x000fc00000000000 */
[----:B------:R-:W-:-:S00]  /*04c0*/  NOP ;  /* 0x0000000000007918 */ /* 0x000fc00000000000 */
[----:B------:R-:W-:-:S00]  /*04d0*/  NOP ;  /* 0x0000000000007918 */ /* 0x000fc00000000000 */
[----:B------:R-:W-:-:S00]  /*04e0*/  NOP ;  /* 0x0000000000007918 */ /* 0x000fc00000000000 */
[----:B------:R-:W-:-:S00]  /*04f0*/  NOP ;  /* 0x0000000000007918 */ /* 0x000fc00000000000 */
.L_x_1:


//--------------------- .nv.shared.triton_poi_fused_3 --------------------------
	.section	.nv.shared.triton_poi_fused_3,"aw",@nobits
	.sectionflags	@""
	.align	16
	.zero		1024


//--------------------- .nv.constant0.triton_poi_fused_3 --------------------------
	.section	.nv.constant0.triton_poi_fused_3,"a",@progbits
	.sectionflags	@""
	.align	4
.nv.constant0.triton_poi_fused_3:
	.zero		552
